.version 4.1
.target sm_52
.entry bench(.param .u64 I){
    .reg .b64   ptr;
    .reg .b64   r64i<2>;
    .reg .b64   r64o<1>;
    ld.param.u64 ptr, [I];
    cvta.to.global.u64  ptr, ptr;
    ldu.global.b64 r64i0, [ptr+0];
    ldu.global.b64 r64i1, [ptr+8];
    mul.rm.f64 r64o0, r64i0, r64i1;
    st.global.b64 [ptr+0], r64o0;
}


// ===== COMPILED SASS (sm_100) =====

	.target	sm_100

	.elftype	@"ET_EXEC"


//--------------------- .note.nv.tkinfo           --------------------------
	.section	.note.nv.tkinfo,"",@"SHT_NOTE"
	.sectionflags	@"SHF_NOTE_NV_TKINFO"
	.tkinfo
        /*0018*/ 	.word	0x00000002
        /*0030*/ 	.string	""
        /*0030*/ 	.string	"ptxas"
        /*0030*/ 	.string	"Cuda compilation tools, release 13.0, V13.0.88"
        /*0030*/ 	.string	"Build cuda_13.0.r13.0/compiler.36424714_0"
        /*0030*/ 	.string	"-arch sm_100 "



//--------------------- .note.nv.cuinfo           --------------------------
	.section	.note.nv.cuinfo,"",@"SHT_NOTE"
	.sectionflags	@"SHF_NOTE_NV_CUINFO"
        /*0018*/ 	.short	0x0002
        /*001a*/ 	.short	0x0034
        /*001c*/ 	.short	0x0082
	.zero		2


//--------------------- .nv.info                  --------------------------
	.section	.nv.info,"",@"SHT_CUDA_INFO"
	.align	4


	//----- nvinfo : EIATTR_REGCOUNT
	.align		4
        /*0000*/ 	.byte	0x04, 0x2f
        /*0002*/ 	.short	(.L_1 - .L_0)
	.align		4
.L_0:
        /*0004*/ 	.word	index@(bench)
        /*0008*/ 	.word	0x0000000a


	//----- nvinfo : EIATTR_FRAME_SIZE
	.align		4
.L_1:
        /*000c*/ 	.byte	0x04, 0x11
        /*000e*/ 	.short	(.L_3 - .L_2)
	.align		4
.L_2:
        /*0010*/ 	.word	index@(bench)
        /*0014*/ 	.word	0x00000000


	//----- nvinfo : EIATTR_MIN_STACK_SIZE
	.align		4
.L_3:
        /*0018*/ 	.byte	0x04, 0x12
        /*001a*/ 	.short	(.L_5 - .L_4)
	.align		4
.L_4:
        /*001c*/ 	.word	index@(bench)
        /*0020*/ 	.word	0x00000000
.L_5:


//--------------------- .nv.compat                --------------------------
	.section	.nv.compat,"",@"SHT_CUDA_COMPAT_INFO"
	.align	4
        /*0000*/ 	.byte	0x02, 0x09, 0x00, 0x00, 0x02, 0x02, 0x01, 0x00, 0x02, 0x05, 0x05, 0x00, 0x03, 0x07, 0x01, 0x01
        /*0010*/ 	.byte	0x02, 0x03, 0x00, 0x00, 0x02, 0x06, 0x01, 0x00, 0x04, 0x0b, 0x08, 0x00, 0x01, 0x00, 0x00, 0x00
        /*0020*/ 	.byte	0x00, 0x00, 0x00, 0x00


//--------------------- .nv.info.bench            --------------------------
	.section	.nv.info.bench,"",@"SHT_CUDA_INFO"
	.sectionflags	@""
	.align	4


	//----- nvinfo : EIATTR_CUDA_API_VERSION
	.align		4
        /*0000*/ 	.byte	0x04, 0x37
        /*0002*/ 	.short	(.L_7 - .L_6)
.L_6:
        /*0004*/ 	.word	0x00000082


	//----- nvinfo : EIATTR_KPARAM_INFO
	.align		4
.L_7:
        /*0008*/ 	.byte	0x04, 0x17
        /*000a*/ 	.short	(.L_9 - .L_8)
.L_8:
        /*000c*/ 	.word	0x00000000
        /*0010*/ 	.short	0x0000
        /*0012*/ 	.short	0x0000
        /*0014*/ 	.byte	0x00, 0xf0, 0x21, 0x00


	//----- nvinfo : EIATTR_SPARSE_MMA_MASK
	.align		4
.L_9:
        /*0018*/ 	.byte	0x03, 0x50
        /*001a*/ 	.short	0x0000


	//----- nvinfo : EIATTR_MAXREG_COUNT
	.align		4
        /*001c*/ 	.byte	0x03, 0x1b
        /*001e*/ 	.short	0x00ff


	//----- nvinfo : EIATTR_MERCURY_ISA_VERSION
	.align		4
        /*0020*/ 	.byte	0x03, 0x5f
        /*0022*/ 	.short	0x0101


	//----- nvinfo : EIATTR_VRC_CTA_INIT_COUNT
	.align		4
        /*0024*/ 	.byte	0x02, 0x4a
	.zero		1
	.zero		1


	//----- nvinfo : EIATTR_EXIT_INSTR_OFFSETS
	.align		4
        /*0028*/ 	.byte	0x04, 0x1c
        /*002a*/ 	.short	(.L_11 - .L_10)


	//   ....[0]....
.L_10:
        /*002c*/ 	.word	0x00000070


	//----- nvinfo : EIATTR_CBANK_PARAM_SIZE
	.align		4
.L_11:
        /*0030*/ 	.byte	0x03, 0x19
        /*0032*/ 	.short	0x0008


	//----- nvinfo : EIATTR_PARAM_CBANK
	.align		4
        /*0034*/ 	.byte	0x04, 0x0a
        /*0036*/ 	.short	(.L_13 - .L_12)
	.align		4
.L_12:
        /*0038*/ 	.word	index@(.nv.constant0.bench)
        /*003c*/ 	.short	0x0380
        /*003e*/ 	.short	0x0008


	//----- nvinfo : EIATTR_SW_WAR
	.align		4
.L_13:
        /*0040*/ 	.byte	0x04, 0x36
        /*0042*/ 	.short	(.L_15 - .L_14)
.L_14:
        /*0044*/ 	.word	0x00000008
.L_15:


//--------------------- .nv.callgraph             --------------------------
	.section	.nv.callgraph,"",@"SHT_CUDA_CALLGRAPH"
	.align	4
	.sectionentsize	8
	.align		4
        /*0000*/ 	.word	0x00000000
	.align		4
        /*0004*/ 	.word	0xffffffff
	.align		4
        /*0008*/ 	.word	0x00000000
	.align		4
        /*000c*/ 	.word	0xfffffffe
	.align		4
        /*0010*/ 	.word	0x00000000
	.align		4
        /*0014*/ 	.word	0xfffffffd
	.align		4
        /*0018*/ 	.word	0x00000000
	.align		4
        /*001c*/ 	.word	0xfffffffc


//--------------------- .text.bench               --------------------------
	.section	.text.bench,"ax",@progbits
	.align	128
.text.bench:
        .type           bench,@function
        .size           bench,(.L_x_1 - bench)
        .other          bench,@"STO_CUDA_ENTRY STV_DEFAULT"
bench:
[----:B------:R-:W-:Y:S08]  /*0000*/  LDC R1, c[0x0][0x37c] ;  /* 0x0000df00ff017b82 */ /* 0x000ff00000000800 */
[----:B------:R-:W0:Y:S01]  /*0010*/  LDC.64 R2, c[0x0][0x380] ;  /* 0x0000e000ff027b82 */ /* 0x000e220000000a00 */
[----:B------:R-:W0:Y:S02]  /*0020*/  LDCU.64 UR4, c[0x0][0x358] ;  /* 0x00006b00ff0477ac */ /* 0x000e240008000a00 */
[----:B0-----:R-:W2:Y:S04]  /*0030*/  LDG.E.64 R4, desc[UR4][R2.64] ;  /* 0x0000000402047981 */ /* 0x001ea8000c1e1b00 */
[----:B------:R-:W2:Y:S02]  /*0040*/  LDG.E.64 R6, desc[UR4][R2.64+0x8] ;  /* 0x0000080402067981 */ /* 0x000ea4000c1e1b00 */
[----:B--2---:R-:W-:-:S07]  /*0050*/  DMUL.RM R4, R4, R6 ;  /* 0x0000000604047228 */ /* 0x004fce0000004000 */
[----:B------:R-:W-:Y:S01]  /*0060*/  STG.E.64 desc[UR4][R2.64], R4 ;  /* 0x0000000402007986 */ /* 0x000fe2000c101b04 */
[----:B------:R-:W-:Y:S05]  /*0070*/  EXIT ;  /* 0x000000000000794d */ /* 0x000fea0003800000 */
.L_x_0:
[----:B------:R-:W-:-:S00]  /*0080*/  BRA `(.L_x_0) ;  /* 0xfffffffc00fc7947 */ /* 0x000fc0000383ffff */
[----:B------:R-:W-:-:S00]  /*0090*/  NOP ;  /* 0x0000000000007918 */ /* 0x000fc00000000000 */
        /* <DEDUP_REMOVED lines=14> */
.L_x_1:


//--------------------- .nv.shared.reserved.0     --------------------------
	.section	.nv.shared.reserved.0,"aw",@nobits
	.weak		__nv_reservedSMEM_offset_0_alias
	.size		__nv_reservedSMEM_offset_0_alias, 0, 64
	.other		__nv_reservedSMEM_offset_0_alias,@"STO_CUDA_RESERVED_SHARED STV_DEFAULT"
__nv_reservedSMEM_offset_0_alias:
	.zero		0
	.zero		64


//--------------------- .nv.constant0.bench       --------------------------
	.section	.nv.constant0.bench,"a",@progbits
	.sectionflags	@""
	.align	4
.nv.constant0.bench:
	.zero		904


//--------------------- SYMBOLS --------------------------

	.type		.nv.reservedSmem.offset0,@object
	.size		.nv.reservedSmem.offset0,0x4
